//
// Generated by NVIDIA NVVM Compiler
//
// Compiler Build ID: CL-36424714
// Cuda compilation tools, release 13.0, V13.0.88
// Based on NVVM 20.0.0
//

.version 9.0
.target sm_100
.address_size 64

	// .globl	_Z9idx_printv
.extern .func  (.param .b32 func_retval0) vprintf
(
	.param .b64 vprintf_param_0,
	.param .b64 vprintf_param_1
)
;
.global .align 1 .b8 $str[19] = {32, 37, 53, 100, 9, 37, 53, 100, 9, 32, 37, 50, 100, 9, 37, 50, 100, 10};

.visible .entry _Z9idx_printv()
{
	.local .align 16 .b8 	__local_depot0[16];
	.reg .b64 	%SP;
	.reg .b64 	%SPL;
	.reg .pred 	%p<2>;
	.reg .b32 	%r<10>;
	.reg .b64 	%rd<5>;

	mov.u64 	%SPL, __local_depot0;
	cvta.local.u64 	%SP, %SPL;
	mov.u32 	%r1, %tid.x;
	and.b32  	%r2, %r1, 15;
	setp.ne.s32 	%p1, %r2, 0;
	@%p1 bra 	$L__BB0_2;
	mov.u32 	%r3, %ctaid.x;
	shr.u32 	%r4, %r1, 5;
	add.u64 	%rd1, %SP, 0;
	add.u64 	%rd2, %SPL, 0;
	and.b32  	%r5, %r1, 16;
	mov.u32 	%r6, %ntid.x;
	mad.lo.s32 	%r7, %r3, %r6, %r1;
	st.local.v4.u32 	[%rd2], {%r7, %r3, %r4, %r5};
	mov.u64 	%rd3, $str;
	cvta.global.u64 	%rd4, %rd3;
	{ // callseq 0, 0
	.param .b64 param0;
	st.param.b64 	[param0], %rd4;
	.param .b64 param1;
	st.param.b64 	[param1], %rd1;
	.param .b32 retval0;
	call.uni (retval0), 
	vprintf, 
	(
	param0, 
	param1
	);
	ld.param.b32 	%r8, [retval0];
	} // callseq 0
$L__BB0_2:
	ret;

}


// ===== COMPILED SASS (sm_100) =====

	.target	sm_100

	.elftype	@"ET_EXEC"


//--------------------- .note.nv.tkinfo           --------------------------
	.section	.note.nv.tkinfo,"",@"SHT_NOTE"
	.sectionflags	@"SHF_NOTE_NV_TKINFO"
	.tkinfo
        /*0018*/ 	.word	0x00000002
        /*0030*/ 	.string	""
        /*0030*/ 	.string	"ptxas"
        /*0030*/ 	.string	"Cuda compilation tools, release 13.0, V13.0.88"
        /*0030*/ 	.string	"Build cuda_13.0.r13.0/compiler.36424714_0"
        /*0030*/ 	.string	"-arch sm_100 -m 64 "



//--------------------- .note.nv.cuinfo           --------------------------
	.section	.note.nv.cuinfo,"",@"SHT_NOTE"
	.sectionflags	@"SHF_NOTE_NV_CUINFO"
        /*0018*/ 	.short	0x0002
        /*001a*/ 	.short	0x0064
        /*001c*/ 	.short	0x0082
	.zero		2


//--------------------- .nv.info                  --------------------------
	.section	.nv.info,"",@"SHT_CUDA_INFO"
	.align	4


	//----- nvinfo : EIATTR_REGCOUNT
	.align		4
        /*0000*/ 	.byte	0x04, 0x2f
        /*0002*/ 	.short	(.L_2 - .L_1)
	.align		4
.L_1:
        /*0004*/ 	.word	index@(_Z9idx_printv)
        /*0008*/ 	.word	0x00000018


	//----- nvinfo : EIATTR_FRAME_SIZE
	.align		4
.L_2:
        /*000c*/ 	.byte	0x04, 0x11
        /*000e*/ 	.short	(.L_4 - .L_3)
	.align		4
.L_3:
        /*0010*/ 	.word	index@(_Z9idx_printv)
        /*0014*/ 	.word	0x00000010


	//----- nvinfo : EIATTR_MIN_STACK_SIZE
	.align		4
.L_4:
        /*0018*/ 	.byte	0x04, 0x12
        /*001a*/ 	.short	(.L_6 - .L_5)
	.align		4
.L_5:
        /*001c*/ 	.word	index@(_Z9idx_printv)
        /*0020*/ 	.word	0x00000010
.L_6:


//--------------------- .nv.compat                --------------------------
	.section	.nv.compat,"",@"SHT_CUDA_COMPAT_INFO"
	.align	4
        /*0000*/ 	.byte	0x02, 0x09, 0x00, 0x00, 0x02, 0x02, 0x01, 0x00, 0x02, 0x05, 0x05, 0x00, 0x03, 0x07, 0x01, 0x01
        /*0010*/ 	.byte	0x02, 0x03, 0x00, 0x00, 0x02, 0x06, 0x01, 0x00, 0x04, 0x0b, 0x08, 0x00, 0x09, 0x00, 0x00, 0x00
        /*0020*/ 	.byte	0x00, 0x00, 0x00, 0x00


//--------------------- .nv.info._Z9idx_printv    --------------------------
	.section	.nv.info._Z9idx_printv,"",@"SHT_CUDA_INFO"
	.sectionflags	@""
	.align	4


	//----- nvinfo : EIATTR_CUDA_API_VERSION
	.align		4
        /*0000*/ 	.byte	0x04, 0x37
        /*0002*/ 	.short	(.L_8 - .L_7)
.L_7:
        /*0004*/ 	.word	0x00000082


	//----- nvinfo : EIATTR_SPARSE_MMA_MASK
	.align		4
.L_8:
        /*0008*/ 	.byte	0x03, 0x50
        /*000a*/ 	.short	0x0000


	//----- nvinfo : EIATTR_MAXREG_COUNT
	.align		4
        /*000c*/ 	.byte	0x03, 0x1b
        /*000e*/ 	.short	0x00ff


	//----- nvinfo : EIATTR_EXTERNS
	.align		4
        /*0010*/ 	.byte	0x04, 0x0f
        /*0012*/ 	.short	(.L_10 - .L_9)


	//   ....[0]....
	.align		4
.L_9:
        /*0014*/ 	.word	index@(vprintf)


	//----- nvinfo : EIATTR_MERCURY_ISA_VERSION
	.align		4
.L_10:
        /*0018*/ 	.byte	0x03, 0x5f
        /*001a*/ 	.short	0x0101


	//----- nvinfo : EIATTR_VRC_CTA_INIT_COUNT
	.align		4
        /*001c*/ 	.byte	0x02, 0x4a
	.zero		1
	.zero		1


	//----- nvinfo : EIATTR_SYSCALL_OFFSETS
	.align		4
        /*0020*/ 	.byte	0x04, 0x46
        /*0022*/ 	.short	(.L_12 - .L_11)


	//   ....[0]....
.L_11:
        /*0024*/ 	.word	0x00000150


	//----- nvinfo : EIATTR_EXIT_INSTR_OFFSETS
	.align		4
.L_12:
        /*0028*/ 	.byte	0x04, 0x1c
        /*002a*/ 	.short	(.L_14 - .L_13)


	//   ....[0]....
.L_13:
        /*002c*/ 	.word	0x00000080


	//   ....[1]....
        /*0030*/ 	.word	0x00000160


	//----- nvinfo : EIATTR_CRS_STACK_SIZE
	.align		4
.L_14:
        /*0034*/ 	.byte	0x04, 0x1e
        /*0036*/ 	.short	(.L_16 - .L_15)
.L_15:
        /*0038*/ 	.word	0x00000000


	//----- nvinfo : EIATTR_SW_WAR
	.align		4
.L_16:
        /*003c*/ 	.byte	0x04, 0x36
        /*003e*/ 	.short	(.L_18 - .L_17)
.L_17:
        /*0040*/ 	.word	0x00000008
.L_18:


//--------------------- .nv.callgraph             --------------------------
	.section	.nv.callgraph,"",@"SHT_CUDA_CALLGRAPH"
	.align	4
	.sectionentsize	8
	.align		4
        /*0000*/ 	.word	0x00000000
	.align		4
        /*0004*/ 	.word	0xffffffff
	.align		4
        /*0008*/ 	.word	index@(_Z9idx_printv)
	.align		4
        /*000c*/ 	.word	index@(vprintf)
	.align		4
        /*0010*/ 	.word	0x00000000
	.align		4
        /*0014*/ 	.word	0xfffffffe
	.align		4
        /*0018*/ 	.word	0x00000000
	.align		4
        /*001c*/ 	.word	0xfffffffd
	.align		4
        /*0020*/ 	.word	0x00000000
	.align		4
        /*0024*/ 	.word	0xfffffffc


//--------------------- .nv.constant4             --------------------------
	.section	.nv.constant4,"a",@progbits
	.align	8
	.align		8
.nv.constant4:
        /*0000*/ 	.dword	vprintf
	.align		8
        /*0008*/ 	.dword	$str


//--------------------- .text._Z9idx_printv       --------------------------
	.section	.text._Z9idx_printv,"ax",@progbits
	.align	128
        .global         _Z9idx_printv
        .type           _Z9idx_printv,@function
        .size           _Z9idx_printv,(.L_x_2 - _Z9idx_printv)
        .other          _Z9idx_printv,@"STO_CUDA_ENTRY STV_DEFAULT"
_Z9idx_printv:
.text._Z9idx_printv:
[----:B------:R-:W0:Y:S01]  /*0000*/  LDC R1, c[0x0][0x37c] ;  /* 0x0000df00ff017b82 */ /* 0x000e220000000800 */
[----:B------:R-:W1:Y:S01]  /*0010*/  S2R R8, SR_TID.X ;  /* 0x0000000000087919 */ /* 0x000e620000002100 */
[----:B------:R-:W2:Y:S01]  /*0020*/  LDCU UR4, c[0x0][0x2f8] ;  /* 0x00005f00ff0477ac */ /* 0x000ea20008000800 */
[----:B0-----:R-:W-:Y:S01]  /*0030*/  VIADD R1, R1, 0xfffffff0 ;  /* 0xfffffff001017836 */ /* 0x001fe20000000000 */
[----:B------:R-:W0:Y:S04]  /*0040*/  LDCU UR5, c[0x0][0x2fc] ;  /* 0x00005f80ff0577ac */ /* 0x000e280008000800 */
[----:B--2---:R-:W-:-:S05]  /*0050*/  IADD3 R6, P1, PT, R1, UR4, RZ ;  /* 0x0000000401067c10 */ /* 0x004fca000ff3e0ff */
[----:B0-----:R-:W-:Y:S01]  /*0060*/  IMAD.X R7, RZ, RZ, UR5, P1 ;  /* 0x00000005ff077e24 */ /* 0x001fe200088e06ff */
[----:B-1----:R-:W-:-:S13]  /*0070*/  LOP3.LUT P0, RZ, R8, 0xf, RZ, 0xc0, !PT ;  /* 0x0000000f08ff7812 */ /* 0x002fda000780c0ff */
[----:B------:R-:W-:Y:S05]  /*0080*/  @P0 EXIT ;  /* 0x000000000000094d */ /* 0x000fea0003800000 */
[----:B------:R-:W0:Y:S01]  /*0090*/  S2R R9, SR_CTAID.X ;  /* 0x0000000000097919 */ /* 0x000e220000002500 */
[----:B------:R-:W0:Y:S01]  /*00a0*/  LDCU UR4, c[0x0][0x360] ;  /* 0x00006c00ff0477ac */ /* 0x000e220008000800 */
[----:B------:R-:W-:Y:S02]  /*00b0*/  SHF.R.U32.HI R10, RZ, 0x5, R8 ;  /* 0x00000005ff0a7819 */ /* 0x000fe40000011608 */
[----:B------:R-:W-:Y:S02]  /*00c0*/  LOP3.LUT R11, R8, 0x10, RZ, 0xc0, !PT ;  /* 0x00000010080b7812 */ /* 0x000fe400078ec0ff */
[----:B------:R-:W-:-:S04]  /*00d0*/  MOV R0, 0x0 ;  /* 0x0000000000007802 */ /* 0x000fc80000000f00 */
[----:B------:R1:W2:Y:S01]  /*00e0*/  LDC.64 R2, c[0x4][R0] ;  /* 0x0100000000027b82 */ /* 0x0002a20000000a00 */
[----:B0-----:R-:W-:Y:S01]  /*00f0*/  IMAD R8, R9, UR4, R8 ;  /* 0x0000000409087c24 */ /* 0x001fe2000f8e0208 */
[----:B------:R-:W0:Y:S04]  /*0100*/  LDCU.64 UR4, c[0x4][0x8] ;  /* 0x01000100ff0477ac */ /* 0x000e280008000a00 */
[----:B------:R1:W-:Y:S01]  /*0110*/  STL.128 [R1], R8 ;  /* 0x0000000801007387 */ /* 0x0003e20000100c00 */
[----:B0-----:R-:W-:Y:S02]  /*0120*/  IMAD.U32 R4, RZ, RZ, UR4 ;  /* 0x00000004ff047e24 */ /* 0x001fe4000f8e00ff */
[----:B-1----:R-:W-:-:S07]  /*0130*/  IMAD.U32 R5, RZ, RZ, UR5 ;  /* 0x00000005ff057e24 */ /* 0x002fce000f8e00ff */
[----:B------:R-:W-:-:S07]  /*0140*/  LEPC R20, `(.L_x_0) ;  /* 0x000000001014794e */ /* 0x000fce0000000000 */
[----:B--2---:R-:W-:Y:S05]  /*0150*/  CALL.ABS.NOINC R2 ;  /* 0x0000000002007343 */ /* 0x004fea0003c00000 */
.L_x_0:
[----:B------:R-:W-:Y:S05]  /*0160*/  EXIT ;  /* 0x000000000000794d */ /* 0x000fea0003800000 */
.L_x_1:
[----:B------:R-:W-:-:S00]  /*0170*/  BRA `(.L_x_1) ;  /* 0xfffffffc00fc7947 */ /* 0x000fc0000383ffff */
[----:B------:R-:W-:-:S00]  /*0180*/  NOP ;  /* 0x0000000000007918 */ /* 0x000fc00000000000 */
[----:B------:R-:W-:-:S00]  /*0190*/  NOP ;  /* 0x0000000000007918 */ /* 0x000fc00000000000 */
[----:B------:R-:W-:-:S00]  /*01a0*/  NOP ;  /* 0x0000000000007918 */ /* 0x000fc00000000000 */
[----:B------:R-:W-:-:S00]  /*01b0*/  NOP ;  /* 0x0000000000007918 */ /* 0x000fc00000000000 */
[----:B------:R-:W-:-:S00]  /*01c0*/  NOP ;  /* 0x0000000000007918 */ /* 0x000fc00000000000 */
[----:B------:R-:W-:-:S00]  /*01d0*/  NOP ;  /* 0x0000000000007918 */ /* 0x000fc00000000000 */
[----:B------:R-:W-:-:S00]  /*01e0*/  NOP ;  /* 0x0000000000007918 */ /* 0x000fc00000000000 */
[----:B------:R-:W-:-:S00]  /*01f0*/  NOP ;  /* 0x0000000000007918 */ /* 0x000fc00000000000 */
.L_x_2:


//--------------------- .nv.global.init           --------------------------
	.section	.nv.global.init,"aw",@progbits
.nv.global.init:
	.type		$str,@object
	.size		$str,(.L_0 - $str)
$str:
        /*0000*/ 	.byte	0x20, 0x25, 0x35, 0x64, 0x09, 0x25, 0x35, 0x64, 0x09, 0x20, 0x25, 0x32, 0x64, 0x09, 0x25, 0x32
        /*0010*/ 	.byte	0x64, 0x0a, 0x00
.L_0:


//--------------------- .nv.shared.reserved.0     --------------------------
	.section	.nv.shared.reserved.0,"aw",@nobits
	.weak		__nv_reservedSMEM_offset_0_alias
	.size		__nv_reservedSMEM_offset_0_alias, 0, 64
	.other		__nv_reservedSMEM_offset_0_alias,@"STO_CUDA_RESERVED_SHARED STV_DEFAULT"
__nv_reservedSMEM_offset_0_alias:
	.zero		0
	.zero		64


//--------------------- .nv.constant0._Z9idx_printv --------------------------
	.section	.nv.constant0._Z9idx_printv,"a",@progbits
	.sectionflags	@""
	.align	4
.nv.constant0._Z9idx_printv:
	.zero		896


//--------------------- SYMBOLS --------------------------

	.type		.nv.reservedSmem.offset0,@object
	.size		.nv.reservedSmem.offset0,0x4
	.type		vprintf,@function
